//
// Generated by NVIDIA NVVM Compiler
//
// Compiler Build ID: CL-36424714
// Cuda compilation tools, release 13.0, V13.0.88
// Based on NVVM 20.0.0
//

.version 9.0
.target sm_100
.address_size 64

	// .globl	_Z13sum_reductionPiS_i
.extern .shared .align 16 .b8 temp[];

.visible .entry _Z13sum_reductionPiS_i(
	.param .u64 .ptr .align 1 _Z13sum_reductionPiS_i_param_0,
	.param .u64 .ptr .align 1 _Z13sum_reductionPiS_i_param_1,
	.param .u32 _Z13sum_reductionPiS_i_param_2
)
{
	.reg .pred 	%p<7>;
	.reg .b32 	%r<56>;
	.reg .b64 	%rd<7>;

	ld.param.u64 	%rd2, [_Z13sum_reductionPiS_i_param_0];
	ld.param.u64 	%rd3, [_Z13sum_reductionPiS_i_param_1];
	ld.param.u32 	%r22, [_Z13sum_reductionPiS_i_param_2];
	mov.u32 	%r23, %ctaid.x;
	mov.u32 	%r1, %ntid.x;
	mov.u32 	%r2, %tid.x;
	mad.lo.s32 	%r49, %r23, %r1, %r2;
	shr.s32 	%r24, %r22, 31;
	shr.u32 	%r25, %r24, 30;
	add.s32 	%r26, %r22, %r25;
	shr.s32 	%r4, %r26, 2;
	setp.ge.s32 	%p1, %r49, %r4;
	mov.b32 	%r54, 0;
	@%p1 bra 	$L__BB0_3;
	mov.u32 	%r28, %nctaid.x;
	mul.lo.s32 	%r5, %r1, %r28;
	cvta.to.global.u64 	%rd1, %rd3;
	mov.b32 	%r54, 0;
$L__BB0_2:
	mul.wide.s32 	%rd4, %r49, 16;
	add.s64 	%rd5, %rd1, %rd4;
	ld.global.v4.u32 	{%r29, %r30, %r31, %r32}, [%rd5];
	add.s32 	%r33, %r29, %r54;
	add.s32 	%r34, %r33, %r30;
	add.s32 	%r35, %r34, %r31;
	add.s32 	%r54, %r35, %r32;
	add.s32 	%r49, %r49, %r5;
	setp.lt.s32 	%p2, %r49, %r4;
	@%p2 bra 	$L__BB0_2;
$L__BB0_3:
	mov.u32 	%r36, %tid.y;
	mov.u32 	%r37, %tid.z;
	mov.u32 	%r38, %ntid.y;
	mad.lo.s32 	%r39, %r37, %r38, %r36;
	mul.lo.s32 	%r11, %r39, %r1;
	add.s32 	%r12, %r11, %r2;
	mul.lo.s32 	%r40, %r1, %r38;
	mov.u32 	%r41, %ntid.z;
	mul.lo.s32 	%r52, %r40, %r41;
	setp.lt.u32 	%p3, %r52, 2;
	@%p3 bra 	$L__BB0_8;
	shl.b32 	%r42, %r12, 2;
	mov.u32 	%r43, temp;
	add.s32 	%r14, %r43, %r42;
$L__BB0_5:
	shr.u32 	%r17, %r52, 1;
	st.shared.u32 	[%r14], %r54;
	barrier.sync 	0;
	setp.le.u32 	%p4, %r17, %r12;
	@%p4 bra 	$L__BB0_7;
	shl.b32 	%r44, %r17, 2;
	add.s32 	%r45, %r14, %r44;
	ld.shared.u32 	%r46, [%r45];
	add.s32 	%r54, %r46, %r54;
$L__BB0_7:
	barrier.sync 	0;
	setp.gt.u32 	%p5, %r52, 3;
	mov.u32 	%r52, %r17;
	@%p5 bra 	$L__BB0_5;
$L__BB0_8:
	or.b32  	%r47, %r11, %r2;
	setp.ne.s32 	%p6, %r47, 0;
	@%p6 bra 	$L__BB0_10;
	cvta.to.global.u64 	%rd6, %rd2;
	atom.global.add.u32 	%r48, [%rd6], %r54;
$L__BB0_10:
	ret;

}


// ===== COMPILED SASS (sm_100) =====

	.target	sm_100

	.elftype	@"ET_EXEC"


//--------------------- .note.nv.tkinfo           --------------------------
	.section	.note.nv.tkinfo,"",@"SHT_NOTE"
	.sectionflags	@"SHF_NOTE_NV_TKINFO"
	.tkinfo
        /*0018*/ 	.word	0x00000002
        /*0030*/ 	.string	""
        /*0030*/ 	.string	"ptxas"
        /*0030*/ 	.string	"Cuda compilation tools, release 13.0, V13.0.88"
        /*0030*/ 	.string	"Build cuda_13.0.r13.0/compiler.36424714_0"
        /*0030*/ 	.string	"-arch sm_100 -m 64 "



//--------------------- .note.nv.cuinfo           --------------------------
	.section	.note.nv.cuinfo,"",@"SHT_NOTE"
	.sectionflags	@"SHF_NOTE_NV_CUINFO"
        /*0018*/ 	.short	0x0002
        /*001a*/ 	.short	0x0064
        /*001c*/ 	.short	0x0082
	.zero		2


//--------------------- .nv.info                  --------------------------
	.section	.nv.info,"",@"SHT_CUDA_INFO"
	.align	4


	//----- nvinfo : EIATTR_REGCOUNT
	.align		4
        /*0000*/ 	.byte	0x04, 0x2f
        /*0002*/ 	.short	(.L_1 - .L_0)
	.align		4
.L_0:
        /*0004*/ 	.word	index@(_Z13sum_reductionPiS_i)
        /*0008*/ 	.word	0x00000012


	//----- nvinfo : EIATTR_FRAME_SIZE
	.align		4
.L_1:
        /*000c*/ 	.byte	0x04, 0x11
        /*000e*/ 	.short	(.L_3 - .L_2)
	.align		4
.L_2:
        /*0010*/ 	.word	index@(_Z13sum_reductionPiS_i)
        /*0014*/ 	.word	0x00000000


	//----- nvinfo : EIATTR_MIN_STACK_SIZE
	.align		4
.L_3:
        /*0018*/ 	.byte	0x04, 0x12
        /*001a*/ 	.short	(.L_5 - .L_4)
	.align		4
.L_4:
        /*001c*/ 	.word	index@(_Z13sum_reductionPiS_i)
        /*0020*/ 	.word	0x00000000
.L_5:


//--------------------- .nv.compat                --------------------------
	.section	.nv.compat,"",@"SHT_CUDA_COMPAT_INFO"
	.align	4
        /*0000*/ 	.byte	0x02, 0x09, 0x00, 0x00, 0x02, 0x02, 0x01, 0x00, 0x02, 0x05, 0x05, 0x00, 0x03, 0x07, 0x01, 0x01
        /*0010*/ 	.byte	0x02, 0x03, 0x00, 0x00, 0x02, 0x06, 0x01, 0x00, 0x04, 0x0b, 0x08, 0x00, 0x09, 0x00, 0x00, 0x00
        /*0020*/ 	.byte	0x00, 0x00, 0x00, 0x00


//--------------------- .nv.info._Z13sum_reductionPiS_i --------------------------
	.section	.nv.info._Z13sum_reductionPiS_i,"",@"SHT_CUDA_INFO"
	.sectionflags	@""
	.align	4


	//----- nvinfo : EIATTR_CUDA_API_VERSION
	.align		4
        /*0000*/ 	.byte	0x04, 0x37
        /*0002*/ 	.short	(.L_7 - .L_6)
.L_6:
        /*0004*/ 	.word	0x00000082


	//----- nvinfo : EIATTR_KPARAM_INFO
	.align		4
.L_7:
        /*0008*/ 	.byte	0x04, 0x17
        /*000a*/ 	.short	(.L_9 - .L_8)
.L_8:
        /*000c*/ 	.word	0x00000000
        /*0010*/ 	.short	0x0002
        /*0012*/ 	.short	0x0010
        /*0014*/ 	.byte	0x00, 0xf0, 0x11, 0x00


	//----- nvinfo : EIATTR_KPARAM_INFO
	.align		4
.L_9:
        /*0018*/ 	.byte	0x04, 0x17
        /*001a*/ 	.short	(.L_11 - .L_10)
.L_10:
        /*001c*/ 	.word	0x00000000
        /*0020*/ 	.short	0x0001
        /*0022*/ 	.short	0x0008
        /*0024*/ 	.byte	0x00, 0xf5, 0x21, 0x00


	//----- nvinfo : EIATTR_KPARAM_INFO
	.align		4
.L_11:
        /*0028*/ 	.byte	0x04, 0x17
        /*002a*/ 	.short	(.L_13 - .L_12)
.L_12:
        /*002c*/ 	.word	0x00000000
        /*0030*/ 	.short	0x0000
        /*0032*/ 	.short	0x0000
        /*0034*/ 	.byte	0x00, 0xf5, 0x21, 0x00


	//----- nvinfo : EIATTR_SPARSE_MMA_MASK
	.align		4
.L_13:
        /*0038*/ 	.byte	0x03, 0x50
        /*003a*/ 	.short	0x0000


	//----- nvinfo : EIATTR_MAXREG_COUNT
	.align		4
        /*003c*/ 	.byte	0x03, 0x1b
        /*003e*/ 	.short	0x00ff


	//----- nvinfo : EIATTR_NUM_BARRIERS
	.align		4
        /*0040*/ 	.byte	0x02, 0x4c
        /*0042*/ 	.byte	0x01
	.zero		1


	//----- nvinfo : EIATTR_MERCURY_ISA_VERSION
	.align		4
        /*0044*/ 	.byte	0x03, 0x5f
        /*0046*/ 	.short	0x0101


	//----- nvinfo : EIATTR_INT_WARP_WIDE_INSTR_OFFSETS
	.align		4
        /*0048*/ 	.byte	0x04, 0x31
        /*004a*/ 	.short	(.L_15 - .L_14)


	//   ....[0]....
.L_14:
        /*004c*/ 	.word	0x00000370


	//   ....[1]....
        /*0050*/ 	.word	0x00000390


	//----- nvinfo : EIATTR_COOP_GROUP_MASK_REGIDS
	.align		4
.L_15:
        /*0054*/ 	.byte	0x04, 0x29
        /*0056*/ 	.short	(.L_17 - .L_16)


	//   ....[0]....
.L_16:
        /*0058*/ 	.word	0xffffffff


	//   ....[1]....
        /*005c*/ 	.word	0xffffffff


	//----- nvinfo : EIATTR_COOP_GROUP_INSTR_OFFSETS
	.align		4
.L_17:
        /*0060*/ 	.byte	0x04, 0x28
        /*0062*/ 	.short	(.L_19 - .L_18)


	//   ....[0]....
.L_18:
        /*0064*/ 	.word	0x000002c0


	//   ....[1]....
        /*0068*/ 	.word	0x00000330


	//----- nvinfo : EIATTR_VRC_CTA_INIT_COUNT
	.align		4
.L_19:
        /*006c*/ 	.byte	0x02, 0x4a
	.zero		1
	.zero		1


	//----- nvinfo : EIATTR_EXIT_INSTR_OFFSETS
	.align		4
        /*0070*/ 	.byte	0x04, 0x1c
        /*0072*/ 	.short	(.L_21 - .L_20)


	//   ....[0]....
.L_20:
        /*0074*/ 	.word	0x00000350


	//   ....[1]....
        /*0078*/ 	.word	0x000003e0


	//----- nvinfo : EIATTR_CRS_STACK_SIZE
	.align		4
.L_21:
        /*007c*/ 	.byte	0x04, 0x1e
        /*007e*/ 	.short	(.L_23 - .L_22)
.L_22:
        /*0080*/ 	.word	0x00000000


	//----- nvinfo : EIATTR_CBANK_PARAM_SIZE
	.align		4
.L_23:
        /*0084*/ 	.byte	0x03, 0x19
        /*0086*/ 	.short	0x0014


	//----- nvinfo : EIATTR_PARAM_CBANK
	.align		4
        /*0088*/ 	.byte	0x04, 0x0a
        /*008a*/ 	.short	(.L_25 - .L_24)
	.align		4
.L_24:
        /*008c*/ 	.word	index@(.nv.constant0._Z13sum_reductionPiS_i)
        /*0090*/ 	.short	0x0380
        /*0092*/ 	.short	0x0014


	//----- nvinfo : EIATTR_SW_WAR
	.align		4
.L_25:
        /*0094*/ 	.byte	0x04, 0x36
        /*0096*/ 	.short	(.L_27 - .L_26)
.L_26:
        /*0098*/ 	.word	0x00000008
.L_27:


//--------------------- .nv.callgraph             --------------------------
	.section	.nv.callgraph,"",@"SHT_CUDA_CALLGRAPH"
	.align	4
	.sectionentsize	8
	.align		4
        /*0000*/ 	.word	0x00000000
	.align		4
        /*0004*/ 	.word	0xffffffff
	.align		4
        /*0008*/ 	.word	0x00000000
	.align		4
        /*000c*/ 	.word	0xfffffffe
	.align		4
        /*0010*/ 	.word	0x00000000
	.align		4
        /*0014*/ 	.word	0xfffffffd
	.align		4
        /*0018*/ 	.word	0x00000000
	.align		4
        /*001c*/ 	.word	0xfffffffc


//--------------------- .text._Z13sum_reductionPiS_i --------------------------
	.section	.text._Z13sum_reductionPiS_i,"ax",@progbits
	.align	128
        .global         _Z13sum_reductionPiS_i
        .type           _Z13sum_reductionPiS_i,@function
        .size           _Z13sum_reductionPiS_i,(.L_x_6 - _Z13sum_reductionPiS_i)
        .other          _Z13sum_reductionPiS_i,@"STO_CUDA_ENTRY STV_DEFAULT"
_Z13sum_reductionPiS_i:
.text._Z13sum_reductionPiS_i:
[----:B------:R-:W-:Y:S01]  /*0000*/  LDC R1, c[0x0][0x37c] ;  /* 0x0000df00ff017b82 */ /* 0x000fe20000000800 */
[----:B------:R-:W0:Y:S01]  /*0010*/  S2R R13, SR_TID.X ;  /* 0x00000000000d7919 */ /* 0x000e220000002100 */
[----:B------:R-:W1:Y:S06]  /*0020*/  LDCU UR5, c[0x0][0x390] ;  /* 0x00007200ff0577ac */ /* 0x000e6c0008000800 */
[----:B------:R-:W0:Y:S01]  /*0030*/  S2UR UR6, SR_CTAID.X ;  /* 0x00000000000679c3 */ /* 0x000e220000002500 */
[----:B------:R-:W-:Y:S01]  /*0040*/  BSSY.RECONVERGENT B0, `(.L_x_0) ;  /* 0x0000017000007945 */ /* 0x000fe20003800200 */
[----:B------:R-:W2:Y:S01]  /*0050*/  S2R R10, SR_TID.Y ;  /* 0x00000000000a7919 */ /* 0x000ea20000002200 */
[----:B------:R-:W-:Y:S01]  /*0060*/  IMAD.MOV.U32 R8, RZ, RZ, RZ ;  /* 0x000000ffff087224 */ /* 0x000fe200078e00ff */
[----:B------:R-:W3:Y:S04]  /*0070*/  S2R R15, SR_TID.Z ;  /* 0x00000000000f7919 */ /* 0x000ee80000002300 */
[----:B------:R-:W0:Y:S01]  /*0080*/  LDC R11, c[0x0][0x360] ;  /* 0x0000d800ff0b7b82 */ /* 0x000e220000000800 */
[----:B-1----:R-:W-:-:S04]  /*0090*/  USHF.R.S32.HI UR4, URZ, 0x1f, UR5 ;  /* 0x0000001fff047899 */ /* 0x002fc80008011405 */
[----:B------:R-:W-:-:S04]  /*00a0*/  ULEA.HI UR4, UR4, UR5, URZ, 0x2 ;  /* 0x0000000504047291 */ /* 0x000fc8000f8f10ff */
[----:B------:R-:W-:Y:S01]  /*00b0*/  USHF.R.S32.HI UR4, URZ, 0x2, UR4 ;  /* 0x00000002ff047899 */ /* 0x000fe20008011404 */
[----:B0-----:R-:W-:Y:S01]  /*00c0*/  IMAD R0, R11, UR6, R13 ;  /* 0x000000060b007c24 */ /* 0x001fe2000f8e020d */
[----:B------:R-:W0:Y:S04]  /*00d0*/  LDCU.64 UR6, c[0x0][0x358] ;  /* 0x00006b00ff0677ac */ /* 0x000e280008000a00 */
[----:B------:R-:W-:-:S13]  /*00e0*/  ISETP.GE.AND P0, PT, R0, UR4, PT ;  /* 0x0000000400007c0c */ /* 0x000fda000bf06270 */
[----:B--23--:R-:W-:Y:S05]  /*00f0*/  @P0 BRA `(.L_x_1) ;  /* 0x00000000002c0947 */ /* 0x00cfea0003800000 */
[----:B------:R-:W1:Y:S01]  /*0100*/  LDC.64 R2, c[0x0][0x388] ;  /* 0x0000e200ff027b82 */ /* 0x000e620000000a00 */
[----:B------:R-:W2:Y:S01]  /*0110*/  LDCU UR5, c[0x0][0x370] ;  /* 0x00006e00ff0577ac */ /* 0x000ea20008000800 */
[----:B------:R-:W-:Y:S02]  /*0120*/  IMAD.MOV.U32 R8, RZ, RZ, RZ ;  /* 0x000000ffff087224 */ /* 0x000fe400078e00ff */
[----:B--2---:R-:W-:-:S07]  /*0130*/  IMAD R9, R11, UR5, RZ ;  /* 0x000000050b097c24 */ /* 0x004fce000f8e02ff */
.L_x_2:
[----:B-1----:R-:W-:-:S06]  /*0140*/  IMAD.WIDE R4, R0, 0x10, R2 ;  /* 0x0000001000047825 */ /* 0x002fcc00078e0202 */
[----:B0-----:R-:W2:Y:S01]  /*0150*/  LDG.E.128 R4, desc[UR6][R4.64] ;  /* 0x0000000604047981 */ /* 0x001ea2000c1e1d00 */
[----:B------:R-:W-:-:S04]  /*0160*/  IADD3 R0, PT, PT, R9, R0, RZ ;  /* 0x0000000009007210 */ /* 0x000fc80007ffe0ff */
[----:B------:R-:W-:Y:S02]  /*0170*/  ISETP.GE.AND P0, PT, R0, UR4, PT ;  /* 0x0000000400007c0c */ /* 0x000fe4000bf06270 */
[----:B--2---:R-:W-:-:S04]  /*0180*/  IADD3 R8, PT, PT, R5, R4, R8 ;  /* 0x0000000405087210 */ /* 0x004fc80007ffe008 */
[----:B------:R-:W-:-:S07]  /*0190*/  IADD3 R8, PT, PT, R7, R8, R6 ;  /* 0x0000000807087210 */ /* 0x000fce0007ffe006 */
[----:B------:R-:W-:Y:S05]  /*01a0*/  @!P0 BRA `(.L_x_2) ;  /* 0xfffffffc00e48947 */ /* 0x000fea000383ffff */
.L_x_1:
[----:B0-----:R-:W-:Y:S05]  /*01b0*/  BSYNC.RECONVERGENT B0 ;  /* 0x0000000000007941 */ /* 0x001fea0003800200 */
.L_x_0:
[----:B------:R-:W0:Y:S01]  /*01c0*/  LDCU UR4, c[0x0][0x364] ;  /* 0x00006c80ff0477ac */ /* 0x000e220008000800 */
[----:B------:R-:W1:Y:S01]  /*01d0*/  LDCU UR5, c[0x0][0x368] ;  /* 0x00006d00ff0577ac */ /* 0x000e620008000800 */
[----:B0-----:R-:W-:Y:S02]  /*01e0*/  IMAD R2, R11, UR4, RZ ;  /* 0x000000040b027c24 */ /* 0x001fe4000f8e02ff */
[----:B------:R-:W-:Y:S02]  /*01f0*/  IMAD R0, R15, UR4, R10 ;  /* 0x000000040f007c24 */ /* 0x000fe4000f8e020a */
[----:B-1----:R-:W-:Y:S02]  /*0200*/  IMAD R2, R2, UR5, RZ ;  /* 0x0000000502027c24 */ /* 0x002fe4000f8e02ff */
[----:B------:R-:W-:-:S03]  /*0210*/  IMAD R0, R0, R11, RZ ;  /* 0x0000000b00007224 */ /* 0x000fc600078e02ff */
[----:B------:R-:W-:Y:S02]  /*0220*/  ISETP.GE.U32.AND P1, PT, R2, 0x2, PT ;  /* 0x000000020200780c */ /* 0x000fe40003f26070 */
[----:B------:R-:W-:-:S11]  /*0230*/  LOP3.LUT P0, RZ, R0, R13, RZ, 0xfc, !PT ;  /* 0x0000000d00ff7212 */ /* 0x000fd6000780fcff */
[----:B------:R-:W-:Y:S05]  /*0240*/  @!P1 BRA `(.L_x_3) ;  /* 0x0000000000409947 */ /* 0x000fea0003800000 */
[----:B------:R-:W0:Y:S01]  /*0250*/  S2UR UR5, SR_CgaCtaId ;  /* 0x00000000000579c3 */ /* 0x000e220000008800 */
[----:B------:R-:W-:Y:S01]  /*0260*/  UMOV UR4, 0x400 ;  /* 0x0000040000047882 */ /* 0x000fe20000000000 */
[----:B------:R-:W-:Y:S01]  /*0270*/  IMAD.IADD R0, R0, 0x1, R13 ;  /* 0x0000000100007824 */ /* 0x000fe200078e020d */
[----:B0-----:R-:W-:-:S06]  /*0280*/  ULEA UR4, UR5, UR4, 0x18 ;  /* 0x0000000405047291 */ /* 0x001fcc000f8ec0ff */
[----:B------:R-:W-:-:S07]  /*0290*/  LEA R3, R0, UR4, 0x2 ;  /* 0x0000000400037c11 */ /* 0x000fce000f8e10ff */
.L_x_4:
[----:B------:R-:W-:Y:S01]  /*02a0*/  SHF.R.U32.HI R6, RZ, 0x1, R2 ;  /* 0x00000001ff067819 */ /* 0x000fe20000011602 */
[----:B------:R-:W-:Y:S01]  /*02b0*/  STS [R3], R8 ;  /* 0x0000000803007388 */ /* 0x000fe20000000800 */
[----:B------:R-:W-:Y:S02]  /*02c0*/  BAR.SYNC.DEFER_BLOCKING 0x0 ;  /* 0x0000000000007b1d */ /* 0x000fe40000010000 */
[----:B------:R-:W-:Y:S02]  /*02d0*/  ISETP.GT.U32.AND P1, PT, R6, R0, PT ;  /* 0x000000000600720c */ /* 0x000fe40003f24070 */
[----:B------:R-:W-:Y:S02]  /*02e0*/  ISETP.GT.U32.AND P2, PT, R2, 0x3, PT ;  /* 0x000000030200780c */ /* 0x000fe40003f44070 */
[----:B------:R-:W-:-:S09]  /*02f0*/  MOV R2, R6 ;  /* 0x0000000600027202 */ /* 0x000fd20000000f00 */
[----:B------:R-:W-:-:S05]  /*0300*/  @P1 IMAD R4, R6, 0x4, R3 ;  /* 0x0000000406041824 */ /* 0x000fca00078e0203 */
[----:B------:R-:W0:Y:S02]  /*0310*/  @P1 LDS R5, [R4] ;  /* 0x0000000004051984 */ /* 0x000e240000000800 */
[----:B0-----:R-:W-:Y:S01]  /*0320*/  @P1 IMAD.IADD R8, R8, 0x1, R5 ;  /* 0x0000000108081824 */ /* 0x001fe200078e0205 */
[----:B------:R-:W-:Y:S06]  /*0330*/  BAR.SYNC.DEFER_BLOCKING 0x0 ;  /* 0x0000000000007b1d */ /* 0x000fec0000010000 */
[----:B------:R-:W-:Y:S05]  /*0340*/  @P2 BRA `(.L_x_4) ;  /* 0xfffffffc00d42947 */ /* 0x000fea000383ffff */
.L_x_3:
[----:B------:R-:W-:Y:S05]  /*0350*/  @P0 EXIT ;  /* 0x000000000000094d */ /* 0x000fea0003800000 */
[----:B------:R-:W0:Y:S01]  /*0360*/  S2R R0, SR_LANEID ;  /* 0x0000000000007919 */ /* 0x000e220000000000 */
[----:B------:R-:W1:Y:S08]  /*0370*/  REDUX.SUM UR5, R8 ;  /* 0x00000000080573c4 */ /* 0x000e70000000c000 */
[----:B------:R-:W2:Y:S01]  /*0380*/  LDC.64 R2, c[0x0][0x380] ;  /* 0x0000e000ff027b82 */ /* 0x000ea20000000a00 */
[----:B------:R-:W-:-:S02]  /*0390*/  VOTEU.ANY UR4, UPT, PT ;  /* 0x0000000000047886 */ /* 0x000fc400038e0100 */
[----:B------:R-:W-:Y:S01]  /*03a0*/  UFLO.U32 UR4, UR4 ;  /* 0x00000004000472bd */ /* 0x000fe200080e0000 */
[----:B-1----:R-:W-:-:S05]  /*03b0*/  MOV R5, UR5 ;  /* 0x0000000500057c02 */ /* 0x002fca0008000f00 */
[----:B0-----:R-:W-:-:S13]  /*03c0*/  ISETP.EQ.U32.AND P0, PT, R0, UR4, PT ;  /* 0x0000000400007c0c */ /* 0x001fda000bf02070 */
[----:B--2---:R-:W-:Y:S01]  /*03d0*/  @P0 REDG.E.ADD.STRONG.GPU desc[UR6][R2.64], R5 ;  /* 0x000000050200098e */ /* 0x004fe2000c12e106 */
[----:B------:R-:W-:Y:S05]  /*03e0*/  EXIT ;  /* 0x000000000000794d */ /* 0x000fea0003800000 */
.L_x_5:
[----:B------:R-:W-:-:S00]  /*03f0*/  BRA `(.L_x_5) ;  /* 0xfffffffc00fc7947 */ /* 0x000fc0000383ffff */
[----:B------:R-:W-:-:S00]  /*0400*/  NOP ;  /* 0x0000000000007918 */ /* 0x000fc00000000000 */
[----:B------:R-:W-:-:S00]  /*0410*/  NOP ;  /* 0x0000000000007918 */ /* 0x000fc00000000000 */
[----:B------:R-:W-:-:S00]  /*0420*/  NOP ;  /* 0x0000000000007918 */ /* 0x000fc00000000000 */
[----:B------:R-:W-:-:S00]  /*0430*/  NOP ;  /* 0x0000000000007918 */ /* 0x000fc00000000000 */
[----:B------:R-:W-:-:S00]  /*0440*/  NOP ;  /* 0x0000000000007918 */ /* 0x000fc00000000000 */
[----:B------:R-:W-:-:S00]  /*0450*/  NOP ;  /* 0x0000000000007918 */ /* 0x000fc00000000000 */
[----:B------:R-:W-:-:S00]  /*0460*/  NOP ;  /* 0x0000000000007918 */ /* 0x000fc00000000000 */
[----:B------:R-:W-:-:S00]  /*0470*/  NOP ;  /* 0x0000000000007918 */ /* 0x000fc00000000000 */
.L_x_6:


//--------------------- .nv.shared._Z13sum_reductionPiS_i --------------------------
	.section	.nv.shared._Z13sum_reductionPiS_i,"aw",@nobits
	.sectionflags	@""
	.align	16
	.zero		1024


//--------------------- .nv.shared.reserved.0     --------------------------
	.section	.nv.shared.reserved.0,"aw",@nobits
	.weak		__nv_reservedSMEM_offset_0_alias
	.size		__nv_reservedSMEM_offset_0_alias, 0, 64
	.other		__nv_reservedSMEM_offset_0_alias,@"STO_CUDA_RESERVED_SHARED STV_DEFAULT"
__nv_reservedSMEM_offset_0_alias:
	.zero		0
	.zero		64


//--------------------- .nv.constant0._Z13sum_reductionPiS_i --------------------------
	.section	.nv.constant0._Z13sum_reductionPiS_i,"a",@progbits
	.sectionflags	@""
	.align	4
.nv.constant0._Z13sum_reductionPiS_i:
	.zero		916


//--------------------- SYMBOLS --------------------------

	.type		.nv.reservedSmem.offset0,@object
	.size		.nv.reservedSmem.offset0,0x4
	.type		.nv.reservedSmem.cap,@object
	.size		.nv.reservedSmem.cap,0x4
